//
// Generated by NVIDIA NVVM Compiler
//
// Compiler Build ID: CL-36424714
// Cuda compilation tools, release 13.0, V13.0.88
// Based on NVVM 20.0.0
//

.version 9.0
.target sm_100
.address_size 64

	// .globl	_Z7reduce0PiS_
// _ZZ7reduce0PiS_E5sdata has been demoted

.visible .entry _Z7reduce0PiS_(
	.param .u64 .ptr .align 1 _Z7reduce0PiS__param_0,
	.param .u64 .ptr .align 1 _Z7reduce0PiS__param_1
)
{
	.reg .pred 	%p<5>;
	.reg .b32 	%r<21>;
	.reg .b64 	%rd<9>;
	// demoted variable
	.shared .align 4 .b8 _ZZ7reduce0PiS_E5sdata[4096];
	ld.param.u64 	%rd2, [_Z7reduce0PiS__param_0];
	ld.param.u64 	%rd1, [_Z7reduce0PiS__param_1];
	cvta.to.global.u64 	%rd3, %rd2;
	mov.u32 	%r1, %tid.x;
	mov.u32 	%r2, %ctaid.x;
	mov.u32 	%r3, %ntid.x;
	mad.lo.s32 	%r7, %r2, %r3, %r1;
	mul.wide.u32 	%rd4, %r7, 4;
	add.s64 	%rd5, %rd3, %rd4;
	ld.global.u32 	%r8, [%rd5];
	shl.b32 	%r9, %r1, 2;
	mov.u32 	%r10, _ZZ7reduce0PiS_E5sdata;
	add.s32 	%r4, %r10, %r9;
	st.shared.u32 	[%r4], %r8;
	bar.sync 	0;
	setp.lt.u32 	%p1, %r3, 2;
	@%p1 bra 	$L__BB0_5;
	mov.b32 	%r20, 1;
$L__BB0_2:
	shl.b32 	%r6, %r20, 1;
	add.s32 	%r12, %r6, -1;
	and.b32  	%r13, %r12, %r1;
	setp.ne.s32 	%p2, %r13, 0;
	@%p2 bra 	$L__BB0_4;
	shl.b32 	%r14, %r20, 2;
	add.s32 	%r15, %r4, %r14;
	ld.shared.u32 	%r16, [%r15];
	ld.shared.u32 	%r17, [%r4];
	add.s32 	%r18, %r17, %r16;
	st.shared.u32 	[%r4], %r18;
$L__BB0_4:
	bar.sync 	0;
	setp.lt.u32 	%p3, %r6, %r3;
	mov.u32 	%r20, %r6;
	@%p3 bra 	$L__BB0_2;
$L__BB0_5:
	setp.ne.s32 	%p4, %r1, 0;
	@%p4 bra 	$L__BB0_7;
	ld.shared.u32 	%r19, [_ZZ7reduce0PiS_E5sdata];
	cvta.to.global.u64 	%rd6, %rd1;
	mul.wide.u32 	%rd7, %r2, 4;
	add.s64 	%rd8, %rd6, %rd7;
	st.global.u32 	[%rd8], %r19;
$L__BB0_7:
	ret;

}


// ===== COMPILED SASS (sm_100) =====

	.target	sm_100

	.elftype	@"ET_EXEC"


//--------------------- .note.nv.tkinfo           --------------------------
	.section	.note.nv.tkinfo,"",@"SHT_NOTE"
	.sectionflags	@"SHF_NOTE_NV_TKINFO"
	.tkinfo
        /*0018*/ 	.word	0x00000002
        /*0030*/ 	.string	""
        /*0030*/ 	.string	"ptxas"
        /*0030*/ 	.string	"Cuda compilation tools, release 13.0, V13.0.88"
        /*0030*/ 	.string	"Build cuda_13.0.r13.0/compiler.36424714_0"
        /*0030*/ 	.string	"-arch sm_100 -m 64 "



//--------------------- .note.nv.cuinfo           --------------------------
	.section	.note.nv.cuinfo,"",@"SHT_NOTE"
	.sectionflags	@"SHF_NOTE_NV_CUINFO"
        /*0018*/ 	.short	0x0002
        /*001a*/ 	.short	0x0064
        /*001c*/ 	.short	0x0082
	.zero		2


//--------------------- .nv.info                  --------------------------
	.section	.nv.info,"",@"SHT_CUDA_INFO"
	.align	4


	//----- nvinfo : EIATTR_REGCOUNT
	.align		4
        /*0000*/ 	.byte	0x04, 0x2f
        /*0002*/ 	.short	(.L_1 - .L_0)
	.align		4
.L_0:
        /*0004*/ 	.word	index@(_Z7reduce0PiS_)
        /*0008*/ 	.word	0x0000000b


	//----- nvinfo : EIATTR_FRAME_SIZE
	.align		4
.L_1:
        /*000c*/ 	.byte	0x04, 0x11
        /*000e*/ 	.short	(.L_3 - .L_2)
	.align		4
.L_2:
        /*0010*/ 	.word	index@(_Z7reduce0PiS_)
        /*0014*/ 	.word	0x00000000


	//----- nvinfo : EIATTR_MIN_STACK_SIZE
	.align		4
.L_3:
        /*0018*/ 	.byte	0x04, 0x12
        /*001a*/ 	.short	(.L_5 - .L_4)
	.align		4
.L_4:
        /*001c*/ 	.word	index@(_Z7reduce0PiS_)
        /*0020*/ 	.word	0x00000000
.L_5:


//--------------------- .nv.compat                --------------------------
	.section	.nv.compat,"",@"SHT_CUDA_COMPAT_INFO"
	.align	4
        /*0000*/ 	.byte	0x02, 0x09, 0x00, 0x00, 0x02, 0x02, 0x01, 0x00, 0x02, 0x05, 0x05, 0x00, 0x03, 0x07, 0x01, 0x01
        /*0010*/ 	.byte	0x02, 0x03, 0x00, 0x00, 0x02, 0x06, 0x01, 0x00, 0x04, 0x0b, 0x08, 0x00, 0x09, 0x00, 0x00, 0x00
        /*0020*/ 	.byte	0x00, 0x00, 0x00, 0x00


//--------------------- .nv.info._Z7reduce0PiS_   --------------------------
	.section	.nv.info._Z7reduce0PiS_,"",@"SHT_CUDA_INFO"
	.sectionflags	@""
	.align	4


	//----- nvinfo : EIATTR_CUDA_API_VERSION
	.align		4
        /*0000*/ 	.byte	0x04, 0x37
        /*0002*/ 	.short	(.L_7 - .L_6)
.L_6:
        /*0004*/ 	.word	0x00000082


	//----- nvinfo : EIATTR_KPARAM_INFO
	.align		4
.L_7:
        /*0008*/ 	.byte	0x04, 0x17
        /*000a*/ 	.short	(.L_9 - .L_8)
.L_8:
        /*000c*/ 	.word	0x00000000
        /*0010*/ 	.short	0x0001
        /*0012*/ 	.short	0x0008
        /*0014*/ 	.byte	0x00, 0xf5, 0x21, 0x00


	//----- nvinfo : EIATTR_KPARAM_INFO
	.align		4
.L_9:
        /*0018*/ 	.byte	0x04, 0x17
        /*001a*/ 	.short	(.L_11 - .L_10)
.L_10:
        /*001c*/ 	.word	0x00000000
        /*0020*/ 	.short	0x0000
        /*0022*/ 	.short	0x0000
        /*0024*/ 	.byte	0x00, 0xf5, 0x21, 0x00


	//----- nvinfo : EIATTR_SPARSE_MMA_MASK
	.align		4
.L_11:
        /*0028*/ 	.byte	0x03, 0x50
        /*002a*/ 	.short	0x0000


	//----- nvinfo : EIATTR_MAXREG_COUNT
	.align		4
        /*002c*/ 	.byte	0x03, 0x1b
        /*002e*/ 	.short	0x00ff


	//----- nvinfo : EIATTR_NUM_BARRIERS
	.align		4
        /*0030*/ 	.byte	0x02, 0x4c
        /*0032*/ 	.byte	0x01
	.zero		1


	//----- nvinfo : EIATTR_MERCURY_ISA_VERSION
	.align		4
        /*0034*/ 	.byte	0x03, 0x5f
        /*0036*/ 	.short	0x0101


	//----- nvinfo : EIATTR_VRC_CTA_INIT_COUNT
	.align		4
        /*0038*/ 	.byte	0x02, 0x4a
	.zero		1
	.zero		1


	//----- nvinfo : EIATTR_EXIT_INSTR_OFFSETS
	.align		4
        /*003c*/ 	.byte	0x04, 0x1c
        /*003e*/ 	.short	(.L_13 - .L_12)


	//   ....[0]....
.L_12:
        /*0040*/ 	.word	0x000001f0


	//   ....[1]....
        /*0044*/ 	.word	0x00000270


	//----- nvinfo : EIATTR_CBANK_PARAM_SIZE
	.align		4
.L_13:
        /*0048*/ 	.byte	0x03, 0x19
        /*004a*/ 	.short	0x0010


	//----- nvinfo : EIATTR_PARAM_CBANK
	.align		4
        /*004c*/ 	.byte	0x04, 0x0a
        /*004e*/ 	.short	(.L_15 - .L_14)
	.align		4
.L_14:
        /*0050*/ 	.word	index@(.nv.constant0._Z7reduce0PiS_)
        /*0054*/ 	.short	0x0380
        /*0056*/ 	.short	0x0010


	//----- nvinfo : EIATTR_SW_WAR
	.align		4
.L_15:
        /*0058*/ 	.byte	0x04, 0x36
        /*005a*/ 	.short	(.L_17 - .L_16)
.L_16:
        /*005c*/ 	.word	0x00000008
.L_17:


//--------------------- .nv.callgraph             --------------------------
	.section	.nv.callgraph,"",@"SHT_CUDA_CALLGRAPH"
	.align	4
	.sectionentsize	8
	.align		4
        /*0000*/ 	.word	0x00000000
	.align		4
        /*0004*/ 	.word	0xffffffff
	.align		4
        /*0008*/ 	.word	0x00000000
	.align		4
        /*000c*/ 	.word	0xfffffffe
	.align		4
        /*0010*/ 	.word	0x00000000
	.align		4
        /*0014*/ 	.word	0xfffffffd
	.align		4
        /*0018*/ 	.word	0x00000000
	.align		4
        /*001c*/ 	.word	0xfffffffc


//--------------------- .text._Z7reduce0PiS_      --------------------------
	.section	.text._Z7reduce0PiS_,"ax",@progbits
	.align	128
        .global         _Z7reduce0PiS_
        .type           _Z7reduce0PiS_,@function
        .size           _Z7reduce0PiS_,(.L_x_3 - _Z7reduce0PiS_)
        .other          _Z7reduce0PiS_,@"STO_CUDA_ENTRY STV_DEFAULT"
_Z7reduce0PiS_:
.text._Z7reduce0PiS_:
[----:B------:R-:W-:Y:S01]  /*0000*/  LDC R1, c[0x0][0x37c] ;  /* 0x0000df00ff017b82 */ /* 0x000fe20000000800 */
[----:B------:R-:W0:Y:S07]  /*0010*/  S2R R7, SR_TID.X ;  /* 0x0000000000077919 */ /* 0x000e2e0000002100 */
[----:B------:R-:W1:Y:S01]  /*0020*/  LDC.64 R2, c[0x0][0x380] ;  /* 0x0000e000ff027b82 */ /* 0x000e620000000a00 */
[----:B------:R-:W0:Y:S01]  /*0030*/  LDCU UR8, c[0x0][0x360] ;  /* 0x00006c00ff0877ac */ /* 0x000e220008000800 */
[----:B------:R-:W0:Y:S01]  /*0040*/  S2R R6, SR_CTAID.X ;  /* 0x0000000000067919 */ /* 0x000e220000002500 */
[----:B------:R-:W2:Y:S01]  /*0050*/  LDCU.64 UR6, c[0x0][0x358] ;  /* 0x00006b00ff0677ac */ /* 0x000ea20008000a00 */
[----:B0-----:R-:W-:-:S04]  /*0060*/  IMAD R5, R6, UR8, R7 ;  /* 0x0000000806057c24 */ /* 0x001fc8000f8e0207 */
[----:B-1----:R-:W-:-:S06]  /*0070*/  IMAD.WIDE.U32 R2, R5, 0x4, R2 ;  /* 0x0000000405027825 */ /* 0x002fcc00078e0002 */
[----:B--2---:R-:W2:Y:S01]  /*0080*/  LDG.E R2, desc[UR6][R2.64] ;  /* 0x0000000602027981 */ /* 0x004ea2000c1e1900 */
[----:B------:R-:W0:Y:S01]  /*0090*/  S2UR UR5, SR_CgaCtaId ;  /* 0x00000000000579c3 */ /* 0x000e220000008800 */
[----:B------:R-:W-:Y:S01]  /*00a0*/  UMOV UR4, 0x400 ;  /* 0x0000040000047882 */ /* 0x000fe20000000000 */
[----:B------:R-:W-:Y:S01]  /*00b0*/  UISETP.GE.U32.AND UP0, UPT, UR8, 0x2, UPT ;  /* 0x000000020800788c */ /* 0x000fe2000bf06070 */
[----:B------:R-:W-:Y:S01]  /*00c0*/  ISETP.NE.AND P0, PT, R7, RZ, PT ;  /* 0x000000ff0700720c */ /* 0x000fe20003f05270 */
[----:B0-----:R-:W-:-:S06]  /*00d0*/  ULEA UR4, UR5, UR4, 0x18 ;  /* 0x0000000405047291 */ /* 0x001fcc000f8ec0ff */
[----:B------:R-:W-:-:S05]  /*00e0*/  LEA R5, R7, UR4, 0x2 ;  /* 0x0000000407057c11 */ /* 0x000fca000f8e10ff */
[----:B--2---:R0:W-:Y:S01]  /*00f0*/  STS [R5], R2 ;  /* 0x0000000205007388 */ /* 0x0041e20000000800 */
[----:B------:R-:W-:Y:S06]  /*0100*/  BAR.SYNC.DEFER_BLOCKING 0x0 ;  /* 0x0000000000007b1d */ /* 0x000fec0000010000 */
[----:B------:R-:W-:Y:S05]  /*0110*/  BRA.U !UP0, `(.L_x_0) ;  /* 0x0000000108347547 */ /* 0x000fea000b800000 */
[----:B------:R-:W-:-:S07]  /*0120*/  IMAD.MOV.U32 R0, RZ, RZ, 0x1 ;  /* 0x00000001ff007424 */ /* 0x000fce00078e00ff */
.L_x_1:
[----:B------:R-:W-:-:S05]  /*0130*/  IMAD.SHL.U32 R8, R0, 0x2, RZ ;  /* 0x0000000200087824 */ /* 0x000fca00078e00ff */
[----:B0-----:R-:W-:-:S04]  /*0140*/  IADD3 R2, PT, PT, R8, -0x1, RZ ;  /* 0xffffffff08027810 */ /* 0x001fc80007ffe0ff */
[----:B------:R-:W-:-:S13]  /*0150*/  LOP3.LUT P1, RZ, R2, R7, RZ, 0xc0, !PT ;  /* 0x0000000702ff7212 */ /* 0x000fda000782c0ff */
[----:B------:R-:W-:Y:S01]  /*0160*/  @!P1 IMAD R2, R0, 0x4, R5 ;  /* 0x0000000400029824 */ /* 0x000fe200078e0205 */
[----:B------:R-:W-:Y:S01]  /*0170*/  @!P1 LDS R3, [R5] ;  /* 0x0000000005039984 */ /* 0x000fe20000000800 */
[----:B------:R-:W-:-:S04]  /*0180*/  MOV R0, R8 ;  /* 0x0000000800007202 */ /* 0x000fc80000000f00 */
[----:B------:R-:W0:Y:S02]  /*0190*/  @!P1 LDS R2, [R2] ;  /* 0x0000000002029984 */ /* 0x000e240000000800 */
[----:B0-----:R-:W-:-:S05]  /*01a0*/  @!P1 IADD3 R4, PT, PT, R2, R3, RZ ;  /* 0x0000000302049210 */ /* 0x001fca0007ffe0ff */
[----:B------:R1:W-:Y:S01]  /*01b0*/  @!P1 STS [R5], R4 ;  /* 0x0000000405009388 */ /* 0x0003e20000000800 */
[----:B------:R-:W-:Y:S01]  /*01c0*/  BAR.SYNC.DEFER_BLOCKING 0x0 ;  /* 0x0000000000007b1d */ /* 0x000fe20000010000 */
[----:B------:R-:W-:-:S13]  /*01d0*/  ISETP.GE.U32.AND P1, PT, R8, UR8, PT ;  /* 0x0000000808007c0c */ /* 0x000fda000bf26070 */
[----:B-1----:R-:W-:Y:S05]  /*01e0*/  @!P1 BRA `(.L_x_1) ;  /* 0xfffffffc00d09947 */ /* 0x002fea000383ffff */
.L_x_0:
[----:B------:R-:W-:Y:S05]  /*01f0*/  @P0 EXIT ;  /* 0x000000000000094d */ /* 0x000fea0003800000 */
[----:B------:R-:W1:Y:S01]  /*0200*/  S2UR UR5, SR_CgaCtaId ;  /* 0x00000000000579c3 */ /* 0x000e620000008800 */
[----:B------:R-:W-:-:S07]  /*0210*/  UMOV UR4, 0x400 ;  /* 0x0000040000047882 */ /* 0x000fce0000000000 */
[----:B0-----:R-:W0:Y:S01]  /*0220*/  LDC.64 R2, c[0x0][0x388] ;  /* 0x0000e200ff027b82 */ /* 0x001e220000000a00 */
[----:B-1----:R-:W-:Y:S01]  /*0230*/  ULEA UR4, UR5, UR4, 0x18 ;  /* 0x0000000405047291 */ /* 0x002fe2000f8ec0ff */
[----:B0-----:R-:W-:-:S08]  /*0240*/  IMAD.WIDE.U32 R2, R6, 0x4, R2 ;  /* 0x0000000406027825 */ /* 0x001fd000078e0002 */
[----:B------:R-:W0:Y:S04]  /*0250*/  LDS R5, [UR4] ;  /* 0x00000004ff057984 */ /* 0x000e280008000800 */
[----:B0-----:R-:W-:Y:S01]  /*0260*/  STG.E desc[UR6][R2.64], R5 ;  /* 0x0000000502007986 */ /* 0x001fe2000c101906 */
[----:B------:R-:W-:Y:S05]  /*0270*/  EXIT ;  /* 0x000000000000794d */ /* 0x000fea0003800000 */
.L_x_2:
[----:B------:R-:W-:-:S00]  /*0280*/  BRA `(.L_x_2) ;  /* 0xfffffffc00fc7947 */ /* 0x000fc0000383ffff */
[----:B------:R-:W-:-:S00]  /*0290*/  NOP ;  /* 0x0000000000007918 */ /* 0x000fc00000000000 */
        /* <DEDUP_REMOVED lines=14> */
.L_x_3:


//--------------------- .nv.shared._Z7reduce0PiS_ --------------------------
	.section	.nv.shared._Z7reduce0PiS_,"aw",@nobits
	.sectionflags	@""
	.align	4
.nv.shared._Z7reduce0PiS_:
	.zero		5120


//--------------------- .nv.shared.reserved.0     --------------------------
	.section	.nv.shared.reserved.0,"aw",@nobits
	.weak		__nv_reservedSMEM_offset_0_alias
	.size		__nv_reservedSMEM_offset_0_alias, 0, 64
	.other		__nv_reservedSMEM_offset_0_alias,@"STO_CUDA_RESERVED_SHARED STV_DEFAULT"
__nv_reservedSMEM_offset_0_alias:
	.zero		0
	.zero		64


//--------------------- .nv.constant0._Z7reduce0PiS_ --------------------------
	.section	.nv.constant0._Z7reduce0PiS_,"a",@progbits
	.sectionflags	@""
	.align	4
.nv.constant0._Z7reduce0PiS_:
	.zero		912


//--------------------- SYMBOLS --------------------------

	.type		.nv.reservedSmem.offset0,@object
	.size		.nv.reservedSmem.offset0,0x4
	.type		.nv.reservedSmem.cap,@object
	.size		.nv.reservedSmem.cap,0x4
